//
// Generated by NVIDIA NVVM Compiler
//
// Compiler Build ID: CL-36424714
// Cuda compilation tools, release 13.0, V13.0.88
// Based on NVVM 20.0.0
//

.version 9.0
.target sm_100
.address_size 64

	// .globl	_Z17physics_sniper_v3P12PitchPhysicsP12SniperResulti

.visible .entry _Z17physics_sniper_v3P12PitchPhysicsP12SniperResulti(
	.param .u64 .ptr .align 1 _Z17physics_sniper_v3P12PitchPhysicsP12SniperResulti_param_0,
	.param .u64 .ptr .align 1 _Z17physics_sniper_v3P12PitchPhysicsP12SniperResulti_param_1,
	.param .u32 _Z17physics_sniper_v3P12PitchPhysicsP12SniperResulti_param_2
)
{
	.reg .pred 	%p<15>;
	.reg .b32 	%r<17>;
	.reg .b32 	%f<19>;
	.reg .b64 	%rd<9>;

	ld.param.u64 	%rd2, [_Z17physics_sniper_v3P12PitchPhysicsP12SniperResulti_param_0];
	ld.param.u64 	%rd3, [_Z17physics_sniper_v3P12PitchPhysicsP12SniperResulti_param_1];
	ld.param.u32 	%r8, [_Z17physics_sniper_v3P12PitchPhysicsP12SniperResulti_param_2];
	mov.u32 	%r9, %ctaid.x;
	mov.u32 	%r10, %ntid.x;
	mov.u32 	%r11, %tid.x;
	mad.lo.s32 	%r1, %r9, %r10, %r11;
	setp.ge.s32 	%p1, %r1, %r8;
	@%p1 bra 	$L__BB0_9;
	cvta.to.global.u64 	%rd4, %rd2;
	mul.wide.s32 	%rd5, %r1, 48;
	add.s64 	%rd1, %rd4, %rd5;
	ld.global.u32 	%r2, [%rd1];
	ld.global.f32 	%f1, [%rd1+4];
	setp.gt.u32 	%p2, %r2, 1;
	@%p2 bra 	$L__BB0_4;
	ld.global.f32 	%f13, [%rd1+32];
	add.f32 	%f14, %f13, 0f4200B22D;
	setp.lt.f32 	%p10, %f1, 0f42BA0000;
	selp.f32 	%f18, 0f42200000, 0f00000000, %p10;
	selp.u32 	%r16, 1, 0, %p10;
	setp.geu.f32 	%p11, %f14, 0f41300000;
	@%p11 bra 	$L__BB0_8;
	setp.lt.f32 	%p12, %f1, 0f42BA0000;
	add.f32 	%f15, %f18, 0f420C0000;
	add.f32 	%f16, %f15, 0f41700000;
	selp.f32 	%f18, %f16, %f15, %p12;
	selp.b32 	%r16, 1, 2, %p12;
	bra.uni 	$L__BB0_8;
$L__BB0_4:
	ld.global.f32 	%f4, [%rd1+8];
	ld.global.f32 	%f5, [%rd1+24];
	and.b32  	%r12, %r2, -2;
	setp.ne.s32 	%p3, %r12, 2;
	@%p3 bra 	$L__BB0_6;
	setp.lt.f32 	%p6, %f4, 0f45034000;
	selp.f32 	%f10, 0f42340000, 0f00000000, %p6;
	selp.b32 	%r14, 3, 0, %p6;
	abs.f32 	%f11, %f5;
	setp.lt.f32 	%p7, %f11, 0f40400000;
	setp.eq.s32 	%p8, %r2, 2;
	and.pred  	%p9, %p8, %p7;
	add.f32 	%f12, %f10, 0f42200000;
	selp.f32 	%f18, %f12, %f10, %p9;
	selp.b32 	%r16, 4, %r14, %p9;
	bra.uni 	$L__BB0_8;
$L__BB0_6:
	setp.ne.s32 	%p4, %r2, 4;
	mov.b32 	%r16, 0;
	mov.f32 	%f18, 0f00000000;
	@%p4 bra 	$L__BB0_8;
	setp.gt.f32 	%p5, %f1, 0f42B00000;
	selp.f32 	%f18, 0f42480000, 0f00000000, %p5;
	selp.u32 	%r16, 1, 0, %p5;
$L__BB0_8:
	setp.ge.f32 	%p13, %f18, 0f42700000;
	selp.u32 	%r15, 1, 0, %p13;
	setp.gt.f32 	%p14, %f18, 0f42C80000;
	selp.f32 	%f17, 0f42C80000, %f18, %p14;
	cvta.to.global.u64 	%rd6, %rd3;
	mul.wide.s32 	%rd7, %r1, 12;
	add.s64 	%rd8, %rd6, %rd7;
	st.global.u32 	[%rd8], %r15;
	st.global.f32 	[%rd8+4], %f17;
	st.global.u32 	[%rd8+8], %r16;
$L__BB0_9:
	ret;

}


// ===== COMPILED SASS (sm_100) =====

	.target	sm_100

	.elftype	@"ET_EXEC"


//--------------------- .note.nv.tkinfo           --------------------------
	.section	.note.nv.tkinfo,"",@"SHT_NOTE"
	.sectionflags	@"SHF_NOTE_NV_TKINFO"
	.tkinfo
        /*0018*/ 	.word	0x00000002
        /*0030*/ 	.string	""
        /*0030*/ 	.string	"ptxas"
        /*0030*/ 	.string	"Cuda compilation tools, release 13.0, V13.0.88"
        /*0030*/ 	.string	"Build cuda_13.0.r13.0/compiler.36424714_0"
        /*0030*/ 	.string	"-arch sm_100 -m 64 "



//--------------------- .note.nv.cuinfo           --------------------------
	.section	.note.nv.cuinfo,"",@"SHT_NOTE"
	.sectionflags	@"SHF_NOTE_NV_CUINFO"
        /*0018*/ 	.short	0x0002
        /*001a*/ 	.short	0x0064
        /*001c*/ 	.short	0x0082
	.zero		2


//--------------------- .nv.info                  --------------------------
	.section	.nv.info,"",@"SHT_CUDA_INFO"
	.align	4


	//----- nvinfo : EIATTR_REGCOUNT
	.align		4
        /*0000*/ 	.byte	0x04, 0x2f
        /*0002*/ 	.short	(.L_1 - .L_0)
	.align		4
.L_0:
        /*0004*/ 	.word	index@(_Z17physics_sniper_v3P12PitchPhysicsP12SniperResulti)
        /*0008*/ 	.word	0x0000000c


	//----- nvinfo : EIATTR_FRAME_SIZE
	.align		4
.L_1:
        /*000c*/ 	.byte	0x04, 0x11
        /*000e*/ 	.short	(.L_3 - .L_2)
	.align		4
.L_2:
        /*0010*/ 	.word	index@(_Z17physics_sniper_v3P12PitchPhysicsP12SniperResulti)
        /*0014*/ 	.word	0x00000000


	//----- nvinfo : EIATTR_MIN_STACK_SIZE
	.align		4
.L_3:
        /*0018*/ 	.byte	0x04, 0x12
        /*001a*/ 	.short	(.L_5 - .L_4)
	.align		4
.L_4:
        /*001c*/ 	.word	index@(_Z17physics_sniper_v3P12PitchPhysicsP12SniperResulti)
        /*0020*/ 	.word	0x00000000
.L_5:


//--------------------- .nv.compat                --------------------------
	.section	.nv.compat,"",@"SHT_CUDA_COMPAT_INFO"
	.align	4
        /*0000*/ 	.byte	0x02, 0x09, 0x00, 0x00, 0x02, 0x02, 0x01, 0x00, 0x02, 0x05, 0x05, 0x00, 0x03, 0x07, 0x01, 0x01
        /*0010*/ 	.byte	0x02, 0x03, 0x00, 0x00, 0x02, 0x06, 0x01, 0x00, 0x04, 0x0b, 0x08, 0x00, 0x01, 0x00, 0x00, 0x00
        /*0020*/ 	.byte	0x00, 0x00, 0x00, 0x00


//--------------------- .nv.info._Z17physics_sniper_v3P12PitchPhysicsP12SniperResulti --------------------------
	.section	.nv.info._Z17physics_sniper_v3P12PitchPhysicsP12SniperResulti,"",@"SHT_CUDA_INFO"
	.sectionflags	@""
	.align	4


	//----- nvinfo : EIATTR_CUDA_API_VERSION
	.align		4
        /*0000*/ 	.byte	0x04, 0x37
        /*0002*/ 	.short	(.L_7 - .L_6)
.L_6:
        /*0004*/ 	.word	0x00000082


	//----- nvinfo : EIATTR_KPARAM_INFO
	.align		4
.L_7:
        /*0008*/ 	.byte	0x04, 0x17
        /*000a*/ 	.short	(.L_9 - .L_8)
.L_8:
        /*000c*/ 	.word	0x00000000
        /*0010*/ 	.short	0x0002
        /*0012*/ 	.short	0x0010
        /*0014*/ 	.byte	0x00, 0xf0, 0x11, 0x00


	//----- nvinfo : EIATTR_KPARAM_INFO
	.align		4
.L_9:
        /*0018*/ 	.byte	0x04, 0x17
        /*001a*/ 	.short	(.L_11 - .L_10)
.L_10:
        /*001c*/ 	.word	0x00000000
        /*0020*/ 	.short	0x0001
        /*0022*/ 	.short	0x0008
        /*0024*/ 	.byte	0x00, 0xf5, 0x21, 0x00


	//----- nvinfo : EIATTR_KPARAM_INFO
	.align		4
.L_11:
        /*0028*/ 	.byte	0x04, 0x17
        /*002a*/ 	.short	(.L_13 - .L_12)
.L_12:
        /*002c*/ 	.word	0x00000000
        /*0030*/ 	.short	0x0000
        /*0032*/ 	.short	0x0000
        /*0034*/ 	.byte	0x00, 0xf5, 0x21, 0x00


	//----- nvinfo : EIATTR_SPARSE_MMA_MASK
	.align		4
.L_13:
        /*0038*/ 	.byte	0x03, 0x50
        /*003a*/ 	.short	0x0000


	//----- nvinfo : EIATTR_MAXREG_COUNT
	.align		4
        /*003c*/ 	.byte	0x03, 0x1b
        /*003e*/ 	.short	0x00ff


	//----- nvinfo : EIATTR_MERCURY_ISA_VERSION
	.align		4
        /*0040*/ 	.byte	0x03, 0x5f
        /*0042*/ 	.short	0x0101


	//----- nvinfo : EIATTR_VRC_CTA_INIT_COUNT
	.align		4
        /*0044*/ 	.byte	0x02, 0x4a
	.zero		1
	.zero		1


	//----- nvinfo : EIATTR_EXIT_INSTR_OFFSETS
	.align		4
        /*0048*/ 	.byte	0x04, 0x1c
        /*004a*/ 	.short	(.L_15 - .L_14)


	//   ....[0]....
.L_14:
        /*004c*/ 	.word	0x00000070


	//   ....[1]....
        /*0050*/ 	.word	0x00000380


	//----- nvinfo : EIATTR_CRS_STACK_SIZE
	.align		4
.L_15:
        /*0054*/ 	.byte	0x04, 0x1e
        /*0056*/ 	.short	(.L_17 - .L_16)
.L_16:
        /*0058*/ 	.word	0x00000000


	//----- nvinfo : EIATTR_CBANK_PARAM_SIZE
	.align		4
.L_17:
        /*005c*/ 	.byte	0x03, 0x19
        /*005e*/ 	.short	0x0014


	//----- nvinfo : EIATTR_PARAM_CBANK
	.align		4
        /*0060*/ 	.byte	0x04, 0x0a
        /*0062*/ 	.short	(.L_19 - .L_18)
	.align		4
.L_18:
        /*0064*/ 	.word	index@(.nv.constant0._Z17physics_sniper_v3P12PitchPhysicsP12SniperResulti)
        /*0068*/ 	.short	0x0380
        /*006a*/ 	.short	0x0014


	//----- nvinfo : EIATTR_SW_WAR
	.align		4
.L_19:
        /*006c*/ 	.byte	0x04, 0x36
        /*006e*/ 	.short	(.L_21 - .L_20)
.L_20:
        /*0070*/ 	.word	0x00000008
.L_21:


//--------------------- .nv.callgraph             --------------------------
	.section	.nv.callgraph,"",@"SHT_CUDA_CALLGRAPH"
	.align	4
	.sectionentsize	8
	.align		4
        /*0000*/ 	.word	0x00000000
	.align		4
        /*0004*/ 	.word	0xffffffff
	.align		4
        /*0008*/ 	.word	0x00000000
	.align		4
        /*000c*/ 	.word	0xfffffffe
	.align		4
        /*0010*/ 	.word	0x00000000
	.align		4
        /*0014*/ 	.word	0xfffffffd
	.align		4
        /*0018*/ 	.word	0x00000000
	.align		4
        /*001c*/ 	.word	0xfffffffc


//--------------------- .text._Z17physics_sniper_v3P12PitchPhysicsP12SniperResulti --------------------------
	.section	.text._Z17physics_sniper_v3P12PitchPhysicsP12SniperResulti,"ax",@progbits
	.align	128
        .global         _Z17physics_sniper_v3P12PitchPhysicsP12SniperResulti
        .type           _Z17physics_sniper_v3P12PitchPhysicsP12SniperResulti,@function
        .size           _Z17physics_sniper_v3P12PitchPhysicsP12SniperResulti,(.L_x_5 - _Z17physics_sniper_v3P12PitchPhysicsP12SniperResulti)
        .other          _Z17physics_sniper_v3P12PitchPhysicsP12SniperResulti,@"STO_CUDA_ENTRY STV_DEFAULT"
_Z17physics_sniper_v3P12PitchPhysicsP12SniperResulti:
.text._Z17physics_sniper_v3P12PitchPhysicsP12SniperResulti:
[----:B------:R-:W-:Y:S01]  /*0000*/  LDC R1, c[0x0][0x37c] ;  /* 0x0000df00ff017b82 */ /* 0x000fe20000000800 */
[----:B------:R-:W0:Y:S07]  /*0010*/  S2R R0, SR_TID.X ;  /* 0x0000000000007919 */ /* 0x000e2e0000002100 */
[----:B------:R-:W0:Y:S01]  /*0020*/  S2UR UR4, SR_CTAID.X ;  /* 0x00000000000479c3 */ /* 0x000e220000002500 */
[----:B------:R-:W1:Y:S07]  /*0030*/  LDCU UR5, c[0x0][0x390] ;  /* 0x00007200ff0577ac */ /* 0x000e6e0008000800 */
[----:B------:R-:W0:Y:S02]  /*0040*/  LDC R5, c[0x0][0x360] ;  /* 0x0000d800ff057b82 */ /* 0x000e240000000800 */
[----:B0-----:R-:W-:-:S05]  /*0050*/  IMAD R5, R5, UR4, R0 ;  /* 0x0000000405057c24 */ /* 0x001fca000f8e0200 */
[----:B-1----:R-:W-:-:S13]  /*0060*/  ISETP.GE.AND P0, PT, R5, UR5, PT ;  /* 0x0000000505007c0c */ /* 0x002fda000bf06270 */
[----:B------:R-:W-:Y:S05]  /*0070*/  @P0 EXIT ;  /* 0x000000000000094d */ /* 0x000fea0003800000 */
[----:B------:R-:W0:Y:S01]  /*0080*/  LDC.64 R2, c[0x0][0x380] ;  /* 0x0000e000ff027b82 */ /* 0x000e220000000a00 */
[----:B------:R-:W1:Y:S01]  /*0090*/  LDCU.64 UR4, c[0x0][0x358] ;  /* 0x00006b00ff0477ac */ /* 0x000e620008000a00 */
[----:B0-----:R-:W-:-:S05]  /*00a0*/  IMAD.WIDE R2, R5, 0x30, R2 ;  /* 0x0000003005027825 */ /* 0x001fca00078e0202 */
[----:B-1----:R-:W2:Y:S04]  /*00b0*/  LDG.E R4, desc[UR4][R2.64] ;  /* 0x0000000402047981 */ /* 0x002ea8000c1e1900 */
[----:B------:R0:W5:Y:S01]  /*00c0*/  LDG.E R0, desc[UR4][R2.64+0x4] ;  /* 0x0000040402007981 */ /* 0x000162000c1e1900 */
[----:B------:R-:W-:Y:S01]  /*00d0*/  BSSY.RECONVERGENT B0, `(.L_x_0) ;  /* 0x0000022000007945 */ /* 0x000fe20003800200 */
[----:B--2---:R-:W-:-:S13]  /*00e0*/  ISETP.GT.U32.AND P0, PT, R4, 0x1, PT ;  /* 0x000000010400780c */ /* 0x004fda0003f04070 */
[----:B0-----:R-:W-:Y:S05]  /*00f0*/  @P0 BRA `(.L_x_1) ;  /* 0x0000000000300947 */ /* 0x001fea0003800000 */
[----:B------:R-:W2:Y:S01]  /*0100*/  LDG.E R2, desc[UR4][R2.64+0x20] ;  /* 0x0000200402027981 */ /* 0x000ea2000c1e1900 */
[----:B-----5:R-:W-:-:S04]  /*0110*/  FSETP.GEU.AND P0, PT, R0, 93, PT ;  /* 0x42ba00000000780b */ /* 0x020fc80003f0e000 */
[----:B------:R-:W-:Y:S02]  /*0120*/  FSEL R0, RZ, 40, P0 ;  /* 0x42200000ff007808 */ /* 0x000fe40000000000 */
[----:B------:R-:W-:Y:S01]  /*0130*/  SEL R7, RZ, 0x1, P0 ;  /* 0x00000001ff077807 */ /* 0x000fe20000000000 */
[----:B--2---:R-:W-:-:S05]  /*0140*/  FADD R4, R2, 32.173999786376953125 ;  /* 0x4200b22d02047421 */ /* 0x004fca0000000000 */
[----:B------:R-:W-:-:S13]  /*0150*/  FSETP.GEU.AND P1, PT, R4, 11, PT ;  /* 0x413000000400780b */ /* 0x000fda0003f2e000 */
[----:B------:R-:W-:Y:S05]  /*0160*/  @P1 BRA `(.L_x_2) ;  /* 0x0000000000601947 */ /* 0x000fea0003800000 */
[----:B------:R-:W-:Y:S02]  /*0170*/  IMAD.MOV.U32 R7, RZ, RZ, 0x1 ;  /* 0x00000001ff077424 */ /* 0x000fe400078e00ff */
[----:B------:R-:W-:-:S04]  /*0180*/  FADD R0, R0, 35 ;  /* 0x420c000000007421 */ /* 0x000fc80000000000 */
[----:B------:R-:W-:Y:S01]  /*0190*/  @!P0 FADD R0, R0, 15 ;  /* 0x4170000000008421 */ /* 0x000fe20000000000 */
[----:B------:R-:W-:Y:S01]  /*01a0*/  SEL R7, R7, 0x2, !P0 ;  /* 0x0000000207077807 */ /* 0x000fe20004000000 */
[----:B------:R-:W-:Y:S06]  /*01b0*/  BRA `(.L_x_2) ;  /* 0x00000000004c7947 */ /* 0x000fec0003800000 */
.L_x_1:
[----:B------:R-:W-:-:S04]  /*01c0*/  LOP3.LUT R6, R4, 0xfffffffe, RZ, 0xc0, !PT ;  /* 0xfffffffe04067812 */ /* 0x000fc800078ec0ff */
[----:B------:R-:W-:-:S13]  /*01d0*/  ISETP.NE.AND P0, PT, R6, 0x2, PT ;  /* 0x000000020600780c */ /* 0x000fda0003f05270 */
[----:B------:R-:W-:Y:S05]  /*01e0*/  @P0 BRA `(.L_x_3) ;  /* 0x0000000000280947 */ /* 0x000fea0003800000 */
[----:B------:R-:W2:Y:S04]  /*01f0*/  LDG.E R6, desc[UR4][R2.64+0x18] ;  /* 0x0000180402067981 */ /* 0x000ea8000c1e1900 */
[----:B-----5:R-:W3:Y:S01]  /*0200*/  LDG.E R0, desc[UR4][R2.64+0x8] ;  /* 0x0000080402007981 */ /* 0x020ee2000c1e1900 */
[----:B--2---:R-:W-:-:S04]  /*0210*/  FSETP.GEU.AND P0, PT, |R6|, 3, PT ;  /* 0x404000000600780b */ /* 0x004fc80003f0e200 */
[----:B------:R-:W-:Y:S02]  /*0220*/  ISETP.EQ.AND P0, PT, R4, 0x2, !P0 ;  /* 0x000000020400780c */ /* 0x000fe40004702270 */
[----:B---3--:R-:W-:-:S04]  /*0230*/  FSETP.GEU.AND P1, PT, R0, 2100, PT ;  /* 0x450340000000780b */ /* 0x008fc80003f2e000 */
[----:B------:R-:W-:Y:S02]  /*0240*/  FSEL R0, RZ, 45, P1 ;  /* 0x42340000ff007808 */ /* 0x000fe40000800000 */
[----:B------:R-:W-:-:S04]  /*0250*/  SEL R7, RZ, 0x3, P1 ;  /* 0x00000003ff077807 */ /* 0x000fc80000800000 */
[----:B------:R-:W-:Y:S01]  /*0260*/  SEL R7, R7, 0x4, !P0 ;  /* 0x0000000407077807 */ /* 0x000fe20004000000 */
[----:B------:R-:W-:Y:S01]  /*0270*/  @P0 FADD R0, R0, 40 ;  /* 0x4220000000000421 */ /* 0x000fe20000000000 */
[----:B------:R-:W-:Y:S06]  /*0280*/  BRA `(.L_x_2) ;  /* 0x0000000000187947 */ /* 0x000fec0003800000 */
.L_x_3:
[----:B------:R-:W-:Y:S01]  /*0290*/  ISETP.NE.AND P1, PT, R4, 0x4, PT ;  /* 0x000000040400780c */ /* 0x000fe20003f25270 */
[----:B------:R-:W-:-:S12]  /*02a0*/  IMAD.MOV.U32 R7, RZ, RZ, RZ ;  /* 0x000000ffff077224 */ /* 0x000fd800078e00ff */
[----:B-----5:R-:W-:Y:S01]  /*02b0*/  @!P1 FSETP.GT.AND P0, PT, R0, 88, PT ;  /* 0x42b000000000980b */ /* 0x020fe20003f04000 */
[----:B------:R-:W-:-:S03]  /*02c0*/  IMAD.MOV.U32 R0, RZ, RZ, RZ ;  /* 0x000000ffff007224 */ /* 0x000fc600078e00ff */
[----:B------:R-:W-:Y:S02]  /*02d0*/  @!P1 FSEL R0, RZ, 50, !P0 ;  /* 0x42480000ff009808 */ /* 0x000fe40004000000 */
[----:B------:R-:W-:-:S07]  /*02e0*/  @!P1 SEL R7, RZ, 0x1, !P0 ;  /* 0x00000001ff079807 */ /* 0x000fce0004000000 */
.L_x_2:
[----:B------:R-:W-:Y:S05]  /*02f0*/  BSYNC.RECONVERGENT B0 ;  /* 0x0000000000007941 */ /* 0x000fea0003800200 */
.L_x_0:
[----:B------:R-:W0:Y:S01]  /*0300*/  LDC.64 R2, c[0x0][0x388] ;  /* 0x0000e200ff027b82 */ /* 0x000e220000000a00 */
[C---:B------:R-:W-:Y:S02]  /*0310*/  FSETP.GE.AND P0, PT, R0.reuse, 60, PT ;  /* 0x427000000000780b */ /* 0x040fe40003f06000 */
[----:B------:R-:W-:Y:S01]  /*0320*/  FMNMX.NAN R9, R0, 100, PT ;  /* 0x42c8000000097809 */ /* 0x000fe20003820000 */
[----:B0-----:R-:W-:Y:S01]  /*0330*/  IMAD.WIDE R2, R5, 0xc, R2 ;  /* 0x0000000c05027825 */ /* 0x001fe200078e0202 */
[----:B------:R-:W-:-:S04]  /*0340*/  SEL R5, RZ, 0x1, !P0 ;  /* 0x00000001ff057807 */ /* 0x000fc80004000000 */
[----:B------:R-:W-:Y:S04]  /*0350*/  STG.E desc[UR4][R2.64+0x4], R9 ;  /* 0x0000040902007986 */ /* 0x000fe8000c101904 */
[----:B------:R-:W-:Y:S04]  /*0360*/  STG.E desc[UR4][R2.64], R5 ;  /* 0x0000000502007986 */ /* 0x000fe8000c101904 */
[----:B------:R-:W-:Y:S01]  /*0370*/  STG.E desc[UR4][R2.64+0x8], R7 ;  /* 0x0000080702007986 */ /* 0x000fe2000c101904 */
[----:B------:R-:W-:Y:S05]  /*0380*/  EXIT ;  /* 0x000000000000794d */ /* 0x000fea0003800000 */
.L_x_4:
[----:B------:R-:W-:-:S00]  /*0390*/  BRA `(.L_x_4) ;  /* 0xfffffffc00fc7947 */ /* 0x000fc0000383ffff */
[----:B------:R-:W-:-:S00]  /*03a0*/  NOP ;  /* 0x0000000000007918 */ /* 0x000fc00000000000 */
        /* <DEDUP_REMOVED lines=13> */
.L_x_5:


//--------------------- .nv.shared.reserved.0     --------------------------
	.section	.nv.shared.reserved.0,"aw",@nobits
	.weak		__nv_reservedSMEM_offset_0_alias
	.size		__nv_reservedSMEM_offset_0_alias, 0, 64
	.other		__nv_reservedSMEM_offset_0_alias,@"STO_CUDA_RESERVED_SHARED STV_DEFAULT"
__nv_reservedSMEM_offset_0_alias:
	.zero		0
	.zero		64


//--------------------- .nv.constant0._Z17physics_sniper_v3P12PitchPhysicsP12SniperResulti --------------------------
	.section	.nv.constant0._Z17physics_sniper_v3P12PitchPhysicsP12SniperResulti,"a",@progbits
	.sectionflags	@""
	.align	4
.nv.constant0._Z17physics_sniper_v3P12PitchPhysicsP12SniperResulti:
	.zero		916


//--------------------- SYMBOLS --------------------------

	.type		.nv.reservedSmem.offset0,@object
	.size		.nv.reservedSmem.offset0,0x4
